//
// Generated by NVIDIA NVVM Compiler
//
// Compiler Build ID: CL-36424714
// Cuda compilation tools, release 13.0, V13.0.88
// Based on NVVM 20.0.0
//

.version 9.0
.target sm_100
.address_size 64

	// .globl	chroma_key

.visible .entry chroma_key(
	.param .u64 .ptr .align 1 chroma_key_param_0,
	.param .u64 .ptr .align 1 chroma_key_param_1,
	.param .u32 chroma_key_param_2,
	.param .u32 chroma_key_param_3,
	.param .f32 chroma_key_param_4,
	.param .f32 chroma_key_param_5,
	.param .f32 chroma_key_param_6,
	.param .f32 chroma_key_param_7,
	.param .f32 chroma_key_param_8,
	.param .f32 chroma_key_param_9
)
{
	.reg .pred 	%p<8>;
	.reg .b16 	%rs<10>;
	.reg .b32 	%r<16>;
	.reg .b32 	%f<47>;
	.reg .b64 	%rd<9>;

	ld.param.u64 	%rd1, [chroma_key_param_0];
	ld.param.u64 	%rd2, [chroma_key_param_1];
	ld.param.u32 	%r4, [chroma_key_param_2];
	ld.param.u32 	%r5, [chroma_key_param_3];
	ld.param.f32 	%f4, [chroma_key_param_4];
	ld.param.f32 	%f5, [chroma_key_param_5];
	ld.param.f32 	%f6, [chroma_key_param_6];
	ld.param.f32 	%f7, [chroma_key_param_8];
	ld.param.f32 	%f8, [chroma_key_param_9];
	mov.u32 	%r7, %ctaid.x;
	mov.u32 	%r8, %ntid.x;
	mov.u32 	%r9, %tid.x;
	mad.lo.s32 	%r1, %r7, %r8, %r9;
	mov.u32 	%r10, %ctaid.y;
	mov.u32 	%r11, %ntid.y;
	mov.u32 	%r12, %tid.y;
	mad.lo.s32 	%r13, %r10, %r11, %r12;
	setp.ge.s32 	%p1, %r1, %r4;
	setp.ge.s32 	%p2, %r13, %r5;
	or.pred  	%p3, %p1, %p2;
	@%p3 bra 	$L__BB0_5;
	cvta.to.global.u64 	%rd3, %rd1;
	mad.lo.s32 	%r14, %r4, %r13, %r1;
	shl.b32 	%r3, %r14, 2;
	cvt.s64.s32 	%rd4, %r3;
	add.s64 	%rd5, %rd3, %rd4;
	ld.global.nc.u8 	%rs5, [%rd5];
	cvt.u16.u8 	%rs1, %rs5;
	cvt.rn.f32.u16 	%f10, %rs1;
	ld.global.nc.u8 	%rs6, [%rd5+1];
	cvt.u16.u8 	%rs2, %rs6;
	cvt.rn.f32.u16 	%f11, %rs2;
	ld.global.nc.u8 	%rs7, [%rd5+2];
	cvt.u16.u8 	%rs3, %rs7;
	cvt.rn.f32.u16 	%f12, %rs3;
	ld.global.nc.u8 	%rs8, [%rd5+3];
	cvt.u16.u8 	%rs4, %rs8;
	mul.f32 	%f13, %f10, 0fBE2D0E56;
	mul.f32 	%f14, %f11, 0f3EA978D5;
	sub.f32 	%f15, %f13, %f14;
	fma.rn.f32 	%f16, %f12, 0f3F000000, %f15;
	add.f32 	%f17, %f16, 0f43000000;
	mul.f32 	%f18, %f10, 0f3F000000;
	mul.f32 	%f19, %f11, 0f3ED6872B;
	sub.f32 	%f20, %f18, %f19;
	mul.f32 	%f21, %f12, 0f3DA5E354;
	sub.f32 	%f22, %f20, %f21;
	add.f32 	%f23, %f22, 0f43000000;
	mul.f32 	%f24, %f4, 0fBE2D0E56;
	mul.f32 	%f25, %f5, 0f3EA978D5;
	sub.f32 	%f26, %f24, %f25;
	fma.rn.f32 	%f27, %f6, 0f3F000000, %f26;
	add.f32 	%f28, %f27, 0f43000000;
	mul.f32 	%f29, %f4, 0f3F000000;
	mul.f32 	%f30, %f5, 0f3ED6872B;
	sub.f32 	%f31, %f29, %f30;
	mul.f32 	%f32, %f6, 0f3DA5E354;
	sub.f32 	%f33, %f31, %f32;
	add.f32 	%f34, %f33, 0f43000000;
	sub.f32 	%f35, %f17, %f28;
	sub.f32 	%f36, %f23, %f34;
	mul.f32 	%f37, %f36, %f36;
	fma.rn.f32 	%f38, %f35, %f35, %f37;
	sqrt.rn.f32 	%f1, %f38;
	setp.lt.f32 	%p4, %f1, %f7;
	mov.f32 	%f46, 0f00000000;
	@%p4 bra 	$L__BB0_4;
	setp.leu.f32 	%p5, %f8, 0f00000000;
	add.f32 	%f40, %f7, %f8;
	setp.geu.f32 	%p6, %f1, %f40;
	mov.f32 	%f46, 0f3F800000;
	or.pred  	%p7, %p5, %p6;
	@%p7 bra 	$L__BB0_4;
	sub.f32 	%f41, %f1, %f7;
	div.rn.f32 	%f46, %f41, %f8;
$L__BB0_4:
	and.b16  	%rs9, %rs4, 255;
	cvt.rn.f32.u16 	%f42, %rs9;
	cvta.to.global.u64 	%rd7, %rd2;
	add.s64 	%rd8, %rd7, %rd4;
	st.global.u8 	[%rd8], %rs1;
	st.global.u8 	[%rd8+1], %rs2;
	st.global.u8 	[%rd8+2], %rs3;
	fma.rn.f32 	%f43, %f46, %f42, 0f3F000000;
	max.f32 	%f44, %f43, 0f00000000;
	min.f32 	%f45, %f44, 0f437F0000;
	cvt.rzi.u32.f32 	%r15, %f45;
	st.global.u8 	[%rd8+3], %r15;
$L__BB0_5:
	ret;

}


// ===== COMPILED SASS (sm_100) =====

	.target	sm_100

	.elftype	@"ET_EXEC"


//--------------------- .note.nv.tkinfo           --------------------------
	.section	.note.nv.tkinfo,"",@"SHT_NOTE"
	.sectionflags	@"SHF_NOTE_NV_TKINFO"
	.tkinfo
        /*0018*/ 	.word	0x00000002
        /*0030*/ 	.string	""
        /*0030*/ 	.string	"ptxas"
        /*0030*/ 	.string	"Cuda compilation tools, release 13.0, V13.0.88"
        /*0030*/ 	.string	"Build cuda_13.0.r13.0/compiler.36424714_0"
        /*0030*/ 	.string	"-arch sm_100 -m 64 "



//--------------------- .note.nv.cuinfo           --------------------------
	.section	.note.nv.cuinfo,"",@"SHT_NOTE"
	.sectionflags	@"SHF_NOTE_NV_CUINFO"
        /*0018*/ 	.short	0x0002
        /*001a*/ 	.short	0x0064
        /*001c*/ 	.short	0x0082
	.zero		2


//--------------------- .nv.info                  --------------------------
	.section	.nv.info,"",@"SHT_CUDA_INFO"
	.align	4


	//----- nvinfo : EIATTR_REGCOUNT
	.align		4
        /*0000*/ 	.byte	0x04, 0x2f
        /*0002*/ 	.short	(.L_1 - .L_0)
	.align		4
.L_0:
        /*0004*/ 	.word	index@(chroma_key)
        /*0008*/ 	.word	0x00000014


	//----- nvinfo : EIATTR_FRAME_SIZE
	.align		4
.L_1:
        /*000c*/ 	.byte	0x04, 0x11
        /*000e*/ 	.short	(.L_3 - .L_2)
	.align		4
.L_2:
        /*0010*/ 	.word	index@($__internal_1_$__cuda_sm3x_div_rn_noftz_f32_slowpath)
        /*0014*/ 	.word	0x00000000


	//----- nvinfo : EIATTR_FRAME_SIZE
	.align		4
.L_3:
        /*0018*/ 	.byte	0x04, 0x11
        /*001a*/ 	.short	(.L_5 - .L_4)
	.align		4
.L_4:
        /*001c*/ 	.word	index@($__internal_0_$__cuda_sm20_sqrt_rn_f32_slowpath)
        /*0020*/ 	.word	0x00000000


	//----- nvinfo : EIATTR_FRAME_SIZE
	.align		4
.L_5:
        /*0024*/ 	.byte	0x04, 0x11
        /*0026*/ 	.short	(.L_7 - .L_6)
	.align		4
.L_6:
        /*0028*/ 	.word	index@(chroma_key)
        /*002c*/ 	.word	0x00000000


	//----- nvinfo : EIATTR_MIN_STACK_SIZE
	.align		4
.L_7:
        /*0030*/ 	.byte	0x04, 0x12
        /*0032*/ 	.short	(.L_9 - .L_8)
	.align		4
.L_8:
        /*0034*/ 	.word	index@(chroma_key)
        /*0038*/ 	.word	0x00000000
.L_9:


//--------------------- .nv.compat                --------------------------
	.section	.nv.compat,"",@"SHT_CUDA_COMPAT_INFO"
	.align	4
        /*0000*/ 	.byte	0x02, 0x09, 0x00, 0x00, 0x02, 0x02, 0x01, 0x00, 0x02, 0x05, 0x05, 0x00, 0x03, 0x07, 0x01, 0x01
        /*0010*/ 	.byte	0x02, 0x03, 0x00, 0x00, 0x02, 0x06, 0x01, 0x00, 0x04, 0x0b, 0x08, 0x00, 0x01, 0x00, 0x00, 0x00
        /*0020*/ 	.byte	0x00, 0x00, 0x00, 0x00


//--------------------- .nv.info.chroma_key       --------------------------
	.section	.nv.info.chroma_key,"",@"SHT_CUDA_INFO"
	.sectionflags	@""
	.align	4


	//----- nvinfo : EIATTR_CUDA_API_VERSION
	.align		4
        /*0000*/ 	.byte	0x04, 0x37
        /*0002*/ 	.short	(.L_11 - .L_10)
.L_10:
        /*0004*/ 	.word	0x00000082


	//----- nvinfo : EIATTR_KPARAM_INFO
	.align		4
.L_11:
        /*0008*/ 	.byte	0x04, 0x17
        /*000a*/ 	.short	(.L_13 - .L_12)
.L_12:
        /*000c*/ 	.word	0x00000000
        /*0010*/ 	.short	0x0009
        /*0012*/ 	.short	0x002c
        /*0014*/ 	.byte	0x00, 0xf0, 0x11, 0x00


	//----- nvinfo : EIATTR_KPARAM_INFO
	.align		4
.L_13:
        /*0018*/ 	.byte	0x04, 0x17
        /*001a*/ 	.short	(.L_15 - .L_14)
.L_14:
        /*001c*/ 	.word	0x00000000
        /*0020*/ 	.short	0x0008
        /*0022*/ 	.short	0x0028
        /*0024*/ 	.byte	0x00, 0xf0, 0x11, 0x00


	//----- nvinfo : EIATTR_KPARAM_INFO
	.align		4
.L_15:
        /*0028*/ 	.byte	0x04, 0x17
        /*002a*/ 	.short	(.L_17 - .L_16)
.L_16:
        /*002c*/ 	.word	0x00000000
        /*0030*/ 	.short	0x0007
        /*0032*/ 	.short	0x0024
        /*0034*/ 	.byte	0x00, 0xf0, 0x11, 0x00


	//----- nvinfo : EIATTR_KPARAM_INFO
	.align		4
.L_17:
        /*0038*/ 	.byte	0x04, 0x17
        /*003a*/ 	.short	(.L_19 - .L_18)
.L_18:
        /*003c*/ 	.word	0x00000000
        /*0040*/ 	.short	0x0006
        /*0042*/ 	.short	0x0020
        /*0044*/ 	.byte	0x00, 0xf0, 0x11, 0x00


	//----- nvinfo : EIATTR_KPARAM_INFO
	.align		4
.L_19:
        /*0048*/ 	.byte	0x04, 0x17
        /*004a*/ 	.short	(.L_21 - .L_20)
.L_20:
        /*004c*/ 	.word	0x00000000
        /*0050*/ 	.short	0x0005
        /*0052*/ 	.short	0x001c
        /*0054*/ 	.byte	0x00, 0xf0, 0x11, 0x00


	//----- nvinfo : EIATTR_KPARAM_INFO
	.align		4
.L_21:
        /*0058*/ 	.byte	0x04, 0x17
        /*005a*/ 	.short	(.L_23 - .L_22)
.L_22:
        /*005c*/ 	.word	0x00000000
        /*0060*/ 	.short	0x0004
        /*0062*/ 	.short	0x0018
        /*0064*/ 	.byte	0x00, 0xf0, 0x11, 0x00


	//----- nvinfo : EIATTR_KPARAM_INFO
	.align		4
.L_23:
        /*0068*/ 	.byte	0x04, 0x17
        /*006a*/ 	.short	(.L_25 - .L_24)
.L_24:
        /*006c*/ 	.word	0x00000000
        /*0070*/ 	.short	0x0003
        /*0072*/ 	.short	0x0014
        /*0074*/ 	.byte	0x00, 0xf0, 0x11, 0x00


	//----- nvinfo : EIATTR_KPARAM_INFO
	.align		4
.L_25:
        /*0078*/ 	.byte	0x04, 0x17
        /*007a*/ 	.short	(.L_27 - .L_26)
.L_26:
        /*007c*/ 	.word	0x00000000
        /*0080*/ 	.short	0x0002
        /*0082*/ 	.short	0x0010
        /*0084*/ 	.byte	0x00, 0xf0, 0x11, 0x00


	//----- nvinfo : EIATTR_KPARAM_INFO
	.align		4
.L_27:
        /*0088*/ 	.byte	0x04, 0x17
        /*008a*/ 	.short	(.L_29 - .L_28)
.L_28:
        /*008c*/ 	.word	0x00000000
        /*0090*/ 	.short	0x0001
        /*0092*/ 	.short	0x0008
        /*0094*/ 	.byte	0x00, 0xf5, 0x21, 0x00


	//----- nvinfo : EIATTR_KPARAM_INFO
	.align		4
.L_29:
        /*0098*/ 	.byte	0x04, 0x17
        /*009a*/ 	.short	(.L_31 - .L_30)
.L_30:
        /*009c*/ 	.word	0x00000000
        /*00a0*/ 	.short	0x0000
        /*00a2*/ 	.short	0x0000
        /*00a4*/ 	.byte	0x00, 0xf5, 0x21, 0x00


	//----- nvinfo : EIATTR_SPARSE_MMA_MASK
	.align		4
.L_31:
        /*00a8*/ 	.byte	0x03, 0x50
        /*00aa*/ 	.short	0x0000


	//----- nvinfo : EIATTR_MAXREG_COUNT
	.align		4
        /*00ac*/ 	.byte	0x03, 0x1b
        /*00ae*/ 	.short	0x00ff


	//----- nvinfo : EIATTR_MERCURY_ISA_VERSION
	.align		4
        /*00b0*/ 	.byte	0x03, 0x5f
        /*00b2*/ 	.short	0x0101


	//----- nvinfo : EIATTR_VRC_CTA_INIT_COUNT
	.align		4
        /*00b4*/ 	.byte	0x02, 0x4a
	.zero		1
	.zero		1


	//----- nvinfo : EIATTR_EXIT_INSTR_OFFSETS
	.align		4
        /*00b8*/ 	.byte	0x04, 0x1c
        /*00ba*/ 	.short	(.L_33 - .L_32)


	//   ....[0]....
.L_32:
        /*00bc*/ 	.word	0x000000c0


	//   ....[1]....
        /*00c0*/ 	.word	0x00000670


	//----- nvinfo : EIATTR_CRS_STACK_SIZE
	.align		4
.L_33:
        /*00c4*/ 	.byte	0x04, 0x1e
        /*00c6*/ 	.short	(.L_35 - .L_34)
.L_34:
        /*00c8*/ 	.word	0x00000000


	//----- nvinfo : EIATTR_CBANK_PARAM_SIZE
	.align		4
.L_35:
        /*00cc*/ 	.byte	0x03, 0x19
        /*00ce*/ 	.short	0x0030


	//----- nvinfo : EIATTR_PARAM_CBANK
	.align		4
        /*00d0*/ 	.byte	0x04, 0x0a
        /*00d2*/ 	.short	(.L_37 - .L_36)
	.align		4
.L_36:
        /*00d4*/ 	.word	index@(.nv.constant0.chroma_key)
        /*00d8*/ 	.short	0x0380
        /*00da*/ 	.short	0x0030


	//----- nvinfo : EIATTR_SW_WAR
	.align		4
.L_37:
        /*00dc*/ 	.byte	0x04, 0x36
        /*00de*/ 	.short	(.L_39 - .L_38)
.L_38:
        /*00e0*/ 	.word	0x00000008
.L_39:


//--------------------- .nv.callgraph             --------------------------
	.section	.nv.callgraph,"",@"SHT_CUDA_CALLGRAPH"
	.align	4
	.sectionentsize	8
	.align		4
        /*0000*/ 	.word	0x00000000
	.align		4
        /*0004*/ 	.word	0xffffffff
	.align		4
        /*0008*/ 	.word	0x00000000
	.align		4
        /*000c*/ 	.word	0xfffffffe
	.align		4
        /*0010*/ 	.word	0x00000000
	.align		4
        /*0014*/ 	.word	0xfffffffd
	.align		4
        /*0018*/ 	.word	0x00000000
	.align		4
        /*001c*/ 	.word	0xfffffffc


//--------------------- .text.chroma_key          --------------------------
	.section	.text.chroma_key,"ax",@progbits
	.align	128
        .global         chroma_key
        .type           chroma_key,@function
        .size           chroma_key,(.L_x_21 - chroma_key)
        .other          chroma_key,@"STO_CUDA_ENTRY STV_DEFAULT"
chroma_key:
.text.chroma_key:
[----:B------:R-:W-:Y:S01]  /*0000*/  LDC R1, c[0x0][0x37c] ;  /* 0x0000df00ff017b82 */ /* 0x000fe20000000800 */
[----:B------:R-:W0:Y:S07]  /*0010*/  S2R R2, SR_TID.Y ;  /* 0x0000000000027919 */ /* 0x000e2e0000002200 */
[----:B------:R-:W1:Y:S01]  /*0020*/  LDC R0, c[0x0][0x360] ;  /* 0x0000d800ff007b82 */ /* 0x000e620000000800 */
[----:B------:R-:W2:Y:S01]  /*0030*/  LDCU.64 UR6, c[0x0][0x390] ;  /* 0x00007200ff0677ac */ /* 0x000ea20008000a00 */
[----:B------:R-:W1:Y:S06]  /*0040*/  S2R R5, SR_TID.X ;  /* 0x0000000000057919 */ /* 0x000e6c0000002100 */
[----:B------:R-:W0:Y:S08]  /*0050*/  S2UR UR5, SR_CTAID.Y ;  /* 0x00000000000579c3 */ /* 0x000e300000002600 */
[----:B------:R-:W0:Y:S08]  /*0060*/  LDC R3, c[0x0][0x364] ;  /* 0x0000d900ff037b82 */ /* 0x000e300000000800 */
[----:B------:R-:W1:Y:S01]  /*0070*/  S2UR UR4, SR_CTAID.X ;  /* 0x00000000000479c3 */ /* 0x000e620000002500 */
[----:B0-----:R-:W-:-:S05]  /*0080*/  IMAD R3, R3, UR5, R2 ;  /* 0x0000000503037c24 */ /* 0x001fca000f8e0202 */
[----:B--2---:R-:W-:Y:S01]  /*0090*/  ISETP.GE.AND P0, PT, R3, UR7, PT ;  /* 0x0000000703007c0c */ /* 0x004fe2000bf06270 */
[----:B-1----:R-:W-:-:S05]  /*00a0*/  IMAD R0, R0, UR4, R5 ;  /* 0x0000000400007c24 */ /* 0x002fca000f8e0205 */
[----:B------:R-:W-:-:S13]  /*00b0*/  ISETP.GE.OR P0, PT, R0, UR6, P0 ;  /* 0x0000000600007c0c */ /* 0x000fda0008706670 */
[----:B------:R-:W-:Y:S05]  /*00c0*/  @P0 EXIT ;  /* 0x000000000000094d */ /* 0x000fea0003800000 */
[----:B------:R-:W0:Y:S01]  /*00d0*/  LDCU.64 UR8, c[0x0][0x380] ;  /* 0x00007000ff0877ac */ /* 0x000e220008000a00 */
[----:B------:R-:W-:Y:S01]  /*00e0*/  IMAD R6, R3, UR6, R0 ;  /* 0x0000000603067c24 */ /* 0x000fe2000f8e0200 */
[----:B------:R-:W1:Y:S01]  /*00f0*/  LDC.64 R8, c[0x0][0x398] ;  /* 0x0000e600ff087b82 */ /* 0x000e620000000a00 */
[----:B------:R-:W2:Y:S02]  /*0100*/  LDCU.64 UR4, c[0x0][0x358] ;  /* 0x00006b00ff0477ac */ /* 0x000ea40008000a00 */
[----:B------:R-:W-:-:S05]  /*0110*/  IMAD.SHL.U32 R6, R6, 0x4, RZ ;  /* 0x0000000406067824 */ /* 0x000fca00078e00ff */
[----:B------:R-:W-:Y:S01]  /*0120*/  SHF.R.S32.HI R13, RZ, 0x1f, R6 ;  /* 0x0000001fff0d7819 */ /* 0x000fe20000011406 */
[----:B------:R-:W3:Y:S01]  /*0130*/  LDC R14, c[0x0][0x3a0] ;  /* 0x0000e800ff0e7b82 */ /* 0x000ee20000000800 */
[----:B0-----:R-:W-:-:S04]  /*0140*/  IADD3 R10, P0, PT, R6, UR8, RZ ;  /* 0x00000008060a7c10 */ /* 0x001fc8000ff1e0ff */
[----:B------:R-:W-:-:S05]  /*0150*/  IADD3.X R11, PT, PT, R13, UR9, RZ, P0, !PT ;  /* 0x000000090d0b7c10 */ /* 0x000fca00087fe4ff */
[----:B--2---:R-:W2:Y:S04]  /*0160*/  LDG.E.U8.CONSTANT R4, desc[UR4][R10.64+0x1] ;  /* 0x000001040a047981 */ /* 0x004ea8000c1e9100 */
[----:B------:R-:W4:Y:S04]  /*0170*/  LDG.E.U8.CONSTANT R2, desc[UR4][R10.64] ;  /* 0x000000040a027981 */ /* 0x000f28000c1e9100 */
[----:B------:R-:W4:Y:S04]  /*0180*/  LDG.E.U8.CONSTANT R5, desc[UR4][R10.64+0x2] ;  /* 0x000002040a057981 */ /* 0x000f28000c1e9100 */
[----:B------:R0:W5:Y:S01]  /*0190*/  LDG.E.U8.CONSTANT R7, desc[UR4][R10.64+0x3] ;  /* 0x000003040a077981 */ /* 0x000162000c1e9100 */
[C---:B-1----:R-:W-:Y:S01]  /*01a0*/  FMUL R17, R9.reuse, 0.4189999997615814209 ;  /* 0x3ed6872b09117820 */ /* 0x042fe20000400000 */
[----:B------:R-:W-:-:S03]  /*01b0*/  FMUL R9, R9, 0.3310000002384185791 ;  /* 0x3ea978d509097820 */ /* 0x000fc60000400000 */
[C---:B------:R-:W-:Y:S01]  /*01c0*/  FFMA R17, R8.reuse, 0.5, -R17 ;  /* 0x3f00000008117823 */ /* 0x040fe20000000811 */
[----:B------:R-:W-:-:S03]  /*01d0*/  FFMA R9, R8, -0.1689999997615814209, -R9 ;  /* 0xbe2d0e5608097823 */ /* 0x000fc60000000809 */
[C---:B---3--:R-:W-:Y:S01]  /*01e0*/  FFMA R17, R14.reuse, -0.081000000238418579102, R17 ;  /* 0xbda5e3540e117823 */ /* 0x048fe20000000011 */
[----:B------:R-:W-:-:S03]  /*01f0*/  FFMA R9, R14, 0.5, R9 ;  /* 0x3f0000000e097823 */ /* 0x000fc60000000009 */
[----:B------:R-:W-:Y:S01]  /*0200*/  FADD R8, R17, 128 ;  /* 0x4300000011087421 */ /* 0x000fe20000000000 */
[----:B------:R-:W-:Y:S01]  /*0210*/  BSSY.RECONVERGENT B0, `(.L_x_0) ;  /* 0x000001f000007945 */ /* 0x000fe20003800200 */
[----:B--2---:R-:W1:Y:S08]  /*0220*/  I2F.U16 R3, R4 ;  /* 0x0000000400037306 */ /* 0x004e700000101000 */
[----:B----4-:R-:W2:Y:S08]  /*0230*/  I2F.U16 R0, R2 ;  /* 0x0000000200007306 */ /* 0x010eb00000101000 */
[----:B------:R-:W3:Y:S01]  /*0240*/  I2F.U16 R12, R5 ;  /* 0x00000005000c7306 */ /* 0x000ee20000101000 */
[C---:B-1----:R-:W-:Y:S01]  /*0250*/  FMUL R15, R3.reuse, 0.4189999997615814209 ;  /* 0x3ed6872b030f7820 */ /* 0x042fe20000400000 */
[----:B------:R-:W-:-:S03]  /*0260*/  FMUL R3, R3, 0.3310000002384185791 ;  /* 0x3ea978d503037820 */ /* 0x000fc60000400000 */
[C---:B--2---:R-:W-:Y:S01]  /*0270*/  FFMA R15, R0.reuse, 0.5, -R15 ;  /* 0x3f000000000f7823 */ /* 0x044fe2000000080f */
[----:B------:R-:W-:-:S03]  /*0280*/  FFMA R3, R0, -0.1689999997615814209, -R3 ;  /* 0xbe2d0e5600037823 */ /* 0x000fc60000000803 */
[C---:B---3--:R-:W-:Y:S01]  /*0290*/  FFMA R15, R12.reuse, -0.081000000238418579102, R15 ;  /* 0xbda5e3540c0f7823 */ /* 0x048fe2000000000f */
[----:B------:R-:W-:-:S03]  /*02a0*/  FFMA R3, R12, 0.5, R3 ;  /* 0x3f0000000c037823 */ /* 0x000fc60000000003 */
[----:B------:R-:W-:Y:S01]  /*02b0*/  FADD R15, R15, 128 ;  /* 0x430000000f0f7421 */ /* 0x000fe20000000000 */
[----:B------:R-:W-:Y:S01]  /*02c0*/  FADD R0, R9, 128 ;  /* 0x4300000009007421 */ /* 0x000fe20000000000 */
[----:B------:R-:W-:Y:S02]  /*02d0*/  FADD R3, R3, 128 ;  /* 0x4300000003037421 */ /* 0x000fe40000000000 */
[----:B------:R-:W-:Y:S02]  /*02e0*/  FADD R8, R15, -R8 ;  /* 0x800000080f087221 */ /* 0x000fe40000000000 */
[----:B------:R-:W-:Y:S02]  /*02f0*/  FADD R0, R3, -R0 ;  /* 0x8000000003007221 */ /* 0x000fe40000000000 */
[----:B------:R-:W-:-:S04]  /*0300*/  FMUL R3, R8, R8 ;  /* 0x0000000808037220 */ /* 0x000fc80000400000 */
[----:B------:R-:W-:-:S04]  /*0310*/  FFMA R0, R0, R0, R3 ;  /* 0x0000000000007223 */ /* 0x000fc80000000003 */
[----:B------:R-:W-:Y:S01]  /*0320*/  VIADD R8, R0, 0xf3000000 ;  /* 0xf300000000087836 */ /* 0x000fe20000000000 */
[----:B------:R0:W1:Y:S04]  /*0330*/  MUFU.RSQ R3, R0 ;  /* 0x0000000000037308 */ /* 0x0000680000001400 */
[----:B------:R-:W-:-:S13]  /*0340*/  ISETP.GT.U32.AND P0, PT, R8, 0x727fffff, PT ;  /* 0x727fffff0800780c */ /* 0x000fda0003f04070 */
[----:B01----:R-:W-:Y:S05]  /*0350*/  @!P0 BRA `(.L_x_1) ;  /* 0x0000000000188947 */ /* 0x003fea0003800000 */
[----:B------:R-:W-:Y:S01]  /*0360*/  BSSY.RECONVERGENT B1, `(.L_x_2) ;  /* 0x0000003000017945 */ /* 0x000fe20003800200 */
[----:B------:R-:W-:-:S07]  /*0370*/  MOV R12, 0x390 ;  /* 0x00000390000c7802 */ /* 0x000fce0000000f00 */
[----:B-----5:R-:W-:Y:S05]  /*0380*/  CALL.REL.NOINC `($__internal_0_$__cuda_sm20_sqrt_rn_f32_slowpath) ;  /* 0x0000000000bc7944 */ /* 0x020fea0003c00000 */
[----:B------:R-:W-:Y:S05]  /*0390*/  BSYNC.RECONVERGENT B1 ;  /* 0x0000000000017941 */ /* 0x000fea0003800200 */
.L_x_2:
[----:B------:R-:W-:Y:S01]  /*03a0*/  MOV R0, R3 ;  /* 0x0000000300007202 */ /* 0x000fe20000000f00 */
[----:B------:R-:W-:Y:S06]  /*03b0*/  BRA `(.L_x_3) ;  /* 0x0000000000107947 */ /* 0x000fec0003800000 */
.L_x_1:
[----:B------:R-:W-:Y:S01]  /*03c0*/  FMUL.FTZ R9, R0, R3 ;  /* 0x0000000300097220 */ /* 0x000fe20000410000 */
[----:B------:R-:W-:-:S03]  /*03d0*/  FMUL.FTZ R3, R3, 0.5 ;  /* 0x3f00000003037820 */ /* 0x000fc60000410000 */
[----:B------:R-:W-:-:S04]  /*03e0*/  FFMA R0, -R9, R9, R0 ;  /* 0x0000000909007223 */ /* 0x000fc80000000100 */
[----:B------:R-:W-:-:S07]  /*03f0*/  FFMA R0, R0, R3, R9 ;  /* 0x0000000300007223 */ /* 0x000fce0000000009 */
.L_x_3:
[----:B------:R-:W-:Y:S05]  /*0400*/  BSYNC.RECONVERGENT B0 ;  /* 0x0000000000007941 */ /* 0x000fea0003800200 */
.L_x_0:
[----:B------:R-:W0:Y:S01]  /*0410*/  LDCU UR6, c[0x0][0x3a8] ;  /* 0x00007500ff0677ac */ /* 0x000e220008000800 */
[----:B------:R-:W-:Y:S01]  /*0420*/  BSSY.RECONVERGENT B0, `(.L_x_4) ;  /* 0x0000018000007945 */ /* 0x000fe20003800200 */
[----:B------:R-:W-:Y:S01]  /*0430*/  IMAD.MOV.U32 R3, RZ, RZ, RZ ;  /* 0x000000ffff037224 */ /* 0x000fe200078e00ff */
[----:B0-----:R-:W-:-:S13]  /*0440*/  FSETP.GEU.AND P0, PT, R0, UR6, PT ;  /* 0x0000000600007c0b */ /* 0x001fda000bf0e000 */
[----:B------:R-:W-:Y:S05]  /*0450*/  @!P0 BRA `(.L_x_5) ;  /* 0x0000000000508947 */ /* 0x000fea0003800000 */
[----:B------:R-:W0:Y:S02]  /*0460*/  LDC R11, c[0x0][0x3ac] ;  /* 0x0000eb00ff0b7b82 */ /* 0x000e240000000800 */
[----:B0-----:R-:W-:-:S05]  /*0470*/  FADD R3, R11, UR6 ;  /* 0x000000060b037e21 */ /* 0x001fca0008000000 */
[----:B------:R-:W-:Y:S01]  /*0480*/  FSETP.GEU.AND P0, PT, R0, R3, PT ;  /* 0x000000030000720b */ /* 0x000fe20003f0e000 */
[----:B------:R-:W-:-:S03]  /*0490*/  IMAD.MOV.U32 R3, RZ, RZ, 0x3f800000 ;  /* 0x3f800000ff037424 */ /* 0x000fc600078e00ff */
[----:B------:R-:W-:-:S13]  /*04a0*/  FSETP.LEU.OR P0, PT, R11, RZ, P0 ;  /* 0x000000ff0b00720b */ /* 0x000fda000070b400 */
[----:B------:R-:W-:Y:S05]  /*04b0*/  @P0 BRA `(.L_x_5) ;  /* 0x0000000000380947 */ /* 0x000fea0003800000 */
[----:B------:R-:W0:Y:S01]  /*04c0*/  MUFU.RCP R3, R11 ;  /* 0x0000000b00037308 */ /* 0x000e220000001000 */
[----:B------:R-:W-:Y:S01]  /*04d0*/  FADD R0, R0, -UR6 ;  /* 0x8000000600007e21 */ /* 0x000fe20008000000 */
[----:B------:R-:W-:Y:S06]  /*04e0*/  BSSY.RECONVERGENT B1, `(.L_x_5) ;  /* 0x000000b000017945 */ /* 0x000fec0003800200 */
[----:B------:R-:W1:Y:S01]  /*04f0*/  FCHK P0, R0, R11 ;  /* 0x0000000b00007302 */ /* 0x000e620000000000 */
[----:B0-----:R-:W-:-:S04]  /*0500*/  FFMA R8, R3, -R11, 1 ;  /* 0x3f80000003087423 */ /* 0x001fc8000000080b */
[----:B------:R-:W-:-:S04]  /*0510*/  FFMA R3, R3, R8, R3 ;  /* 0x0000000803037223 */ /* 0x000fc80000000003 */
[----:B------:R-:W-:-:S04]  /*0520*/  FFMA R8, R0, R3, RZ ;  /* 0x0000000300087223 */ /* 0x000fc800000000ff */
[----:B------:R-:W-:-:S04]  /*0530*/  FFMA R9, R8, -R11, R0 ;  /* 0x8000000b08097223 */ /* 0x000fc80000000000 */
[----:B------:R-:W-:Y:S01]  /*0540*/  FFMA R3, R3, R9, R8 ;  /* 0x0000000903037223 */ /* 0x000fe20000000008 */
[----:B-1----:R-:W-:Y:S06]  /*0550*/  @!P0 BRA `(.L_x_6) ;  /* 0x00000000000c8947 */ /* 0x002fec0003800000 */
[----:B------:R-:W-:-:S07]  /*0560*/  MOV R8, 0x580 ;  /* 0x0000058000087802 */ /* 0x000fce0000000f00 */
[----:B-----5:R-:W-:Y:S05]  /*0570*/  CALL.REL.NOINC `($__internal_1_$__cuda_sm3x_div_rn_noftz_f32_slowpath) ;  /* 0x0000000000987944 */ /* 0x020fea0003c00000 */
[----:B------:R-:W-:-:S07]  /*0580*/  MOV R3, R0 ;  /* 0x0000000000037202 */ /* 0x000fce0000000f00 */
.L_x_6:
[----:B------:R-:W-:Y:S05]  /*0590*/  BSYNC.RECONVERGENT B1 ;  /* 0x0000000000017941 */ /* 0x000fea0003800200 */
.L_x_5:
[----:B------:R-:W-:Y:S05]  /*05a0*/  BSYNC.RECONVERGENT B0 ;  /* 0x0000000000007941 */ /* 0x000fea0003800200 */
.L_x_4:
[----:B-----5:R-:W-:Y:S01]  /*05b0*/  I2FP.F32.U32 R0, R7 ;  /* 0x0000000700007245 */ /* 0x020fe20000201000 */
[----:B------:R-:W0:Y:S04]  /*05c0*/  LDCU.64 UR8, c[0x0][0x388] ;  /* 0x00007100ff0877ac */ /* 0x000e280008000a00 */
[----:B------:R-:W-:-:S05]  /*05d0*/  FFMA R0, R0, R3, 0.5 ;  /* 0x3f00000000007423 */ /* 0x000fca0000000003 */
[----:B------:R-:W-:-:S04]  /*05e0*/  FMNMX R0, RZ, R0, !PT ;  /* 0x00000000ff007209 */ /* 0x000fc80007800000 */
[----:B------:R-:W-:-:S04]  /*05f0*/  FMNMX R0, R0, 255, PT ;  /* 0x437f000000007809 */ /* 0x000fc80003800000 */
[----:B------:R-:W1:Y:S01]  /*0600*/  F2I.U32.TRUNC.NTZ R3, R0 ;  /* 0x0000000000037305 */ /* 0x000e62000020f000 */
[----:B0-----:R-:W-:-:S04]  /*0610*/  IADD3 R6, P0, PT, R6, UR8, RZ ;  /* 0x0000000806067c10 */ /* 0x001fc8000ff1e0ff */
[----:B------:R-:W-:-:S05]  /*0620*/  IADD3.X R7, PT, PT, R13, UR9, RZ, P0, !PT ;  /* 0x000000090d077c10 */ /* 0x000fca00087fe4ff */
[----:B------:R-:W-:Y:S04]  /*0630*/  STG.E.U8 desc[UR4][R6.64], R2 ;  /* 0x0000000206007986 */ /* 0x000fe8000c101104 */
[----:B------:R-:W-:Y:S04]  /*0640*/  STG.E.U8 desc[UR4][R6.64+0x1], R4 ;  /* 0x0000010406007986 */ /* 0x000fe8000c101104 */
[----:B------:R-:W-:Y:S04]  /*0650*/  STG.E.U8 desc[UR4][R6.64+0x2], R5 ;  /* 0x0000020506007986 */ /* 0x000fe8000c101104 */
[----:B-1----:R-:W-:Y:S01]  /*0660*/  STG.E.U8 desc[UR4][R6.64+0x3], R3 ;  /* 0x0000030306007986 */ /* 0x002fe2000c101104 */
[----:B------:R-:W-:Y:S05]  /*0670*/  EXIT ;  /* 0x000000000000794d */ /* 0x000fea0003800000 */
        .weak           $__internal_0_$__cuda_sm20_sqrt_rn_f32_slowpath
        .type           $__internal_0_$__cuda_sm20_sqrt_rn_f32_slowpath,@function
        .size           $__internal_0_$__cuda_sm20_sqrt_rn_f32_slowpath,($__internal_1_$__cuda_sm3x_div_rn_noftz_f32_slowpath - $__internal_0_$__cuda_sm20_sqrt_rn_f32_slowpath)
$__internal_0_$__cuda_sm20_sqrt_rn_f32_slowpath:
[----:B------:R-:W-:-:S13]  /*0680*/  LOP3.LUT P0, RZ, R0, 0x7fffffff, RZ, 0xc0, !PT ;  /* 0x7fffffff00ff7812 */ /* 0x000fda000780c0ff */
[----:B------:R-:W-:Y:S01]  /*0690*/  @!P0 IMAD.MOV.U32 R3, RZ, RZ, R0 ;  /* 0x000000ffff038224 */ /* 0x000fe200078e0000 */
[----:B------:R-:W-:Y:S06]  /*06a0*/  @!P0 BRA `(.L_x_7) ;  /* 0x0000000000408947 */ /* 0x000fec0003800000 */
[----:B------:R-:W-:-:S13]  /*06b0*/  FSETP.GEU.FTZ.AND P0, PT, R0, RZ, PT ;  /* 0x000000ff0000720b */ /* 0x000fda0003f1e000 */
[----:B------:R-:W-:Y:S01]  /*06c0*/  @!P0 IMAD.MOV.U32 R3, RZ, RZ, 0x7fffffff ;  /* 0x7fffffffff038424 */ /* 0x000fe200078e00ff */
[----:B------:R-:W-:Y:S06]  /*06d0*/  @!P0 BRA `(.L_x_7) ;  /* 0x0000000000348947 */ /* 0x000fec0003800000 */
[----:B------:R-:W-:-:S13]  /*06e0*/  FSETP.GTU.FTZ.AND P0, PT, |R0|, +INF , PT ;  /* 0x7f8000000000780b */ /* 0x000fda0003f1c200 */
[----:B------:R-:W-:Y:S01]  /*06f0*/  @P0 FADD.FTZ R3, R0, 1 ;  /* 0x3f80000000030421 */ /* 0x000fe20000010000 */
[----:B------:R-:W-:Y:S06]  /*0700*/  @P0 BRA `(.L_x_7) ;  /* 0x0000000000280947 */ /* 0x000fec0003800000 */
[----:B------:R-:W-:-:S13]  /*0710*/  FSETP.NEU.FTZ.AND P0, PT, |R0|, +INF , PT ;  /* 0x7f8000000000780b */ /* 0x000fda0003f1d200 */
[----:B------:R-:W-:-:S04]  /*0720*/  @P0 FFMA R8, R0, 1.84467440737095516160e+19, RZ ;  /* 0x5f80000000080823 */ /* 0x000fc800000000ff */
[----:B------:R-:W0:Y:S02]  /*0730*/  @P0 MUFU.RSQ R3, R8 ;  /* 0x0000000800030308 */ /* 0x000e240000001400 */
[----:B0-----:R-:W-:Y:S01]  /*0740*/  @P0 FMUL.FTZ R9, R8, R3 ;  /* 0x0000000308090220 */ /* 0x001fe20000410000 */
[----:B------:R-:W-:Y:S01]  /*0750*/  @P0 FMUL.FTZ R11, R3, 0.5 ;  /* 0x3f000000030b0820 */ /* 0x000fe20000410000 */
[----:B------:R-:W-:Y:S02]  /*0760*/  @!P0 MOV R3, R0 ;  /* 0x0000000000038202 */ /* 0x000fe40000000f00 */
[----:B------:R-:W-:-:S04]  /*0770*/  @P0 FADD.FTZ R10, -R9, -RZ ;  /* 0x800000ff090a0221 */ /* 0x000fc80000010100 */
[----:B------:R-:W-:-:S04]  /*0780*/  @P0 FFMA R10, R9, R10, R8 ;  /* 0x0000000a090a0223 */ /* 0x000fc80000000008 */
[----:B------:R-:W-:-:S04]  /*0790*/  @P0 FFMA R10, R10, R11, R9 ;  /* 0x0000000b0a0a0223 */ /* 0x000fc80000000009 */
[----:B------:R-:W-:-:S07]  /*07a0*/  @P0 FMUL.FTZ R3, R10, 2.3283064365386962891e-10 ;  /* 0x2f8000000a030820 */ /* 0x000fce0000410000 */
.L_x_7:
[----:B------:R-:W-:Y:S02]  /*07b0*/  IMAD.MOV.U32 R8, RZ, RZ, R12 ;  /* 0x000000ffff087224 */ /* 0x000fe400078e000c */
[----:B------:R-:W-:-:S04]  /*07c0*/  IMAD.MOV.U32 R9, RZ, RZ, 0x0 ;  /* 0x00000000ff097424 */ /* 0x000fc800078e00ff */
[----:B------:R-:W-:Y:S05]  /*07d0*/  RET.REL.NODEC R8 `(chroma_key) ;  /* 0xfffffff808087950 */ /* 0x000fea0003c3ffff */
        .weak           $__internal_1_$__cuda_sm3x_div_rn_noftz_f32_slowpath
        .type           $__internal_1_$__cuda_sm3x_div_rn_noftz_f32_slowpath,@function
        .size           $__internal_1_$__cuda_sm3x_div_rn_noftz_f32_slowpath,(.L_x_21 - $__internal_1_$__cuda_sm3x_div_rn_noftz_f32_slowpath)
$__internal_1_$__cuda_sm3x_div_rn_noftz_f32_slowpath:
[----:B------:R-:W0:Y:S01]  /*07e0*/  LDC R3, c[0x0][0x3ac] ;  /* 0x0000eb00ff037b82 */ /* 0x000e220000000800 */
[--C-:B------:R-:W-:Y:S01]  /*07f0*/  SHF.R.U32.HI R9, RZ, 0x17, R0.reuse ;  /* 0x00000017ff097819 */ /* 0x100fe20000011600 */
[----:B------:R-:W1:Y:S01]  /*0800*/  LDCU UR7, c[0x0][0x3ac] ;  /* 0x00007580ff0777ac */ /* 0x000e620008000800 */
[----:B------:R-:W-:Y:S01]  /*0810*/  BSSY.RECONVERGENT B2, `(.L_x_8) ;  /* 0x0000064000027945 */ /* 0x000fe20003800200 */
[----:B------:R-:W-:Y:S01]  /*0820*/  IMAD.MOV.U32 R11, RZ, RZ, R0 ;  /* 0x000000ffff0b7224 */ /* 0x000fe200078e0000 */
[----:B------:R-:W-:-:S05]  /*0830*/  LOP3.LUT R16, R9, 0xff, RZ, 0xc0, !PT ;  /* 0x000000ff09107812 */ /* 0x000fca00078ec0ff */
[----:B------:R-:W-:Y:S01]  /*0840*/  VIADD R15, R16, 0xffffffff ;  /* 0xffffffff100f7836 */ /* 0x000fe20000000000 */
[----:B-1----:R-:W-:Y:S02]  /*0850*/  MOV R12, UR7 ;  /* 0x00000007000c7c02 */ /* 0x002fe40008000f00 */
[----:B0-----:R-:W-:-:S04]  /*0860*/  SHF.R.U32.HI R10, RZ, 0x17, R3 ;  /* 0x00000017ff0a7819 */ /* 0x001fc80000011603 */
[----:B------:R-:W-:-:S04]  /*0870*/  LOP3.LUT R10, R10, 0xff, RZ, 0xc0, !PT ;  /* 0x000000ff0a0a7812 */ /* 0x000fc800078ec0ff */
[----:B------:R-:W-:-:S04]  /*0880*/  IADD3 R14, PT, PT, R10, -0x1, RZ ;  /* 0xffffffff0a0e7810 */ /* 0x000fc80007ffe0ff */
[----:B------:R-:W-:-:S04]  /*0890*/  ISETP.GT.U32.AND P0, PT, R14, 0xfd, PT ;  /* 0x000000fd0e00780c */ /* 0x000fc80003f04070 */
[----:B------:R-:W-:-:S13]  /*08a0*/  ISETP.GT.U32.OR P0, PT, R15, 0xfd, P0 ;  /* 0x000000fd0f00780c */ /* 0x000fda0000704470 */
[----:B------:R-:W-:Y:S01]  /*08b0*/  @!P0 IMAD.MOV.U32 R9, RZ, RZ, RZ ;  /* 0x000000ffff098224 */ /* 0x000fe200078e00ff */
[----:B------:R-:W-:Y:S06]  /*08c0*/  @!P0 BRA `(.L_x_9) ;  /* 0x00000000005c8947 */ /* 0x000fec0003800000 */
[----:B------:R-:W-:Y:S02]  /*08d0*/  FSETP.GTU.FTZ.AND P1, PT, |R3|, +INF , PT ;  /* 0x7f8000000300780b */ /* 0x000fe40003f3c200 */
[----:B------:R-:W-:-:S04]  /*08e0*/  FSETP.GTU.FTZ.AND P0, PT, |R0|, +INF , PT ;  /* 0x7f8000000000780b */ /* 0x000fc80003f1c200 */
[----:B------:R-:W-:-:S13]  /*08f0*/  PLOP3.LUT P0, PT, P0, P1, PT, 0xf8, 0x8f ;  /* 0x00000000008f781c */ /* 0x000fda0000703f70 */
[----:B------:R-:W-:Y:S05]  /*0900*/  @P0 BRA `(.L_x_10) ;  /* 0x00000004004c0947 */ /* 0x000fea0003800000 */
[----:B------:R-:W-:-:S13]  /*0910*/  LOP3.LUT P0, RZ, R12, 0x7fffffff, R11, 0xc8, !PT ;  /* 0x7fffffff0cff7812 */ /* 0x000fda000780c80b */
[----:B------:R-:W-:Y:S05]  /*0920*/  @!P0 BRA `(.L_x_11) ;  /* 0x00000004003c8947 */ /* 0x000fea0003800000 */
[C---:B------:R-:W-:Y:S02]  /*0930*/  FSETP.NEU.FTZ.AND P2, PT, |R0|.reuse, +INF , PT ;  /* 0x7f8000000000780b */ /* 0x040fe40003f5d200 */
[----:B------:R-:W-:Y:S02]  /*0940*/  FSETP.NEU.FTZ.AND P1, PT, |R3|, +INF , PT ;  /* 0x7f8000000300780b */ /* 0x000fe40003f3d200 */
[----:B------:R-:W-:-:S11]  /*0950*/  FSETP.NEU.FTZ.AND P0, PT, |R0|, +INF , PT ;  /* 0x7f8000000000780b */ /* 0x000fd60003f1d200 */
[----:B------:R-:W-:Y:S05]  /*0960*/  @!P1 BRA !P2, `(.L_x_11) ;  /* 0x00000004002c9947 */ /* 0x000fea0005000000 */
[----:B------:R-:W-:-:S04]  /*0970*/  LOP3.LUT P2, RZ, R11, 0x7fffffff, RZ, 0xc0, !PT ;  /* 0x7fffffff0bff7812 */ /* 0x000fc8000784c0ff */
[----:B------:R-:W-:-:S13]  /*0980*/  PLOP3.LUT P1, PT, P1, P2, PT, 0x2f, 0xf2 ;  /* 0x0000000000f2781c */ /* 0x000fda0000f24577 */
[----:B------:R-:W-:Y:S05]  /*0990*/  @P1 BRA `(.L_x_12) ;  /* 0x0000000400181947 */ /* 0x000fea0003800000 */
[----:B------:R-:W-:-:S04]  /*09a0*/  LOP3.LUT P1, RZ, R12, 0x7fffffff, RZ, 0xc0, !PT ;  /* 0x7fffffff0cff7812 */ /* 0x000fc8000782c0ff */
[----:B------:R-:W-:-:S13]  /*09b0*/  PLOP3.LUT P0, PT, P0, P1, PT, 0x2f, 0xf2 ;  /* 0x0000000000f2781c */ /* 0x000fda0000702577 */
[----:B------:R-:W-:Y:S05]  /*09c0*/  @P0 BRA `(.L_x_13) ;  /* 0x0000000400000947 */ /* 0x000fea0003800000 */
[----:B------:R-:W-:Y:S02]  /*09d0*/  ISETP.GE.AND P0, PT, R15, RZ, PT ;  /* 0x000000ff0f00720c */ /* 0x000fe40003f06270 */
[----:B------:R-:W-:-:S11]  /*09e0*/  ISETP.GE.AND P1, PT, R14, RZ, PT ;  /* 0x000000ff0e00720c */ /* 0x000fd60003f26270 */
[----:B------:R-:W-:Y:S01]  /*09f0*/  @P0 IMAD.MOV.U32 R9, RZ, RZ, RZ ;  /* 0x000000ffff090224 */ /* 0x000fe200078e00ff */
[----:B------:R-:W-:Y:S01]  /*0a00*/  @!P0 MOV R9, 0xffffffc0 ;  /* 0xffffffc000098802 */ /* 0x000fe20000000f00 */
[----:B------:R-:W-:Y:S01]  /*0a10*/  @!P0 FFMA R11, R0, 1.84467440737095516160e+19, RZ ;  /* 0x5f800000000b8823 */ /* 0x000fe200000000ff */
[----:B------:R-:W-:-:S03]  /*0a20*/  @!P1 FFMA R12, R3, 1.84467440737095516160e+19, RZ ;  /* 0x5f800000030c9823 */ /* 0x000fc600000000ff */
[----:B------:R-:W-:-:S07]  /*0a30*/  @!P1 VIADD R9, R9, 0x40 ;  /* 0x0000004009099836 */ /* 0x000fce0000000000 */
.L_x_9:
[----:B------:R-:W-:Y:S01]  /*0a40*/  LEA R3, R10, 0xc0800000, 0x17 ;  /* 0xc08000000a037811 */ /* 0x000fe200078eb8ff */
[----:B------:R-:W-:Y:S04]  /*0a50*/  BSSY.RECONVERGENT B3, `(.L_x_14) ;  /* 0x0000036000037945 */ /* 0x000fe80003800200 */
[----:B------:R-:W-:Y:S01]  /*0a60*/  IMAD.IADD R12, R12, 0x1, -R3 ;  /* 0x000000010c0c7824 */ /* 0x000fe200078e0a03 */
[----:B------:R-:W-:-:S03]  /*0a70*/  IADD3 R3, PT, PT, R16, -0x7f, RZ ;  /* 0xffffff8110037810 */ /* 0x000fc60007ffe0ff */
[----:B------:R-:W0:Y:S01]  /*0a80*/  MUFU.RCP R14, R12 ;  /* 0x0000000c000e7308 */ /* 0x000e220000001000 */
[----:B------:R-:W-:Y:S01]  /*0a90*/  FADD.FTZ R15, -R12, -RZ ;  /* 0x800000ff0c0f7221 */ /* 0x000fe20000010100 */
[C---:B------:R-:W-:Y:S01]  /*0aa0*/  IMAD R0, R3.reuse, -0x800000, R11 ;  /* 0xff80000003007824 */ /* 0x040fe200078e020b */
[----:B------:R-:W-:-:S05]  /*0ab0*/  IADD3 R10, PT, PT, R3, 0x7f, -R10 ;  /* 0x0000007f030a7810 */ /* 0x000fca0007ffe80a */
[----:B------:R-:W-:Y:S02]  /*0ac0*/  IMAD.IADD R10, R10, 0x1, R9 ;  /* 0x000000010a0a7824 */ /* 0x000fe400078e0209 */
[----:B0-----:R-:W-:-:S04]  /*0ad0*/  FFMA R17, R14, R15, 1 ;  /* 0x3f8000000e117423 */ /* 0x001fc8000000000f */
[----:B------:R-:W-:-:S04]  /*0ae0*/  FFMA R16, R14, R17, R14 ;  /* 0x000000110e107223 */ /* 0x000fc8000000000e */
[----:B------:R-:W-:-:S04]  /*0af0*/  FFMA R11, R0, R16, RZ ;  /* 0x00000010000b7223 */ /* 0x000fc800000000ff */
[----:B------:R-:W-:-:S04]  /*0b00*/  FFMA R14, R15, R11, R0 ;  /* 0x0000000b0f0e7223 */ /* 0x000fc80000000000 */
[----:B------:R-:W-:-:S04]  /*0b10*/  FFMA R11, R16, R14, R11 ;  /* 0x0000000e100b7223 */ /* 0x000fc8000000000b */
[----:B------:R-:W-:-:S04]  /*0b20*/  FFMA R14, R15, R11, R0 ;  /* 0x0000000b0f0e7223 */ /* 0x000fc80000000000 */
[----:B------:R-:W-:-:S05]  /*0b30*/  FFMA R0, R16, R14, R11 ;  /* 0x0000000e10007223 */ /* 0x000fca000000000b */
[----:B------:R-:W-:-:S04]  /*0b40*/  SHF.R.U32.HI R3, RZ, 0x17, R0 ;  /* 0x00000017ff037819 */ /* 0x000fc80000011600 */
[----:B------:R-:W-:-:S04]  /*0b50*/  LOP3.LUT R3, R3, 0xff, RZ, 0xc0, !PT ;  /* 0x000000ff03037812 */ /* 0x000fc800078ec0ff */
[----:B------:R-:W-:-:S05]  /*0b60*/  IADD3 R15, PT, PT, R3, R10, RZ ;  /* 0x0000000a030f7210 */ /* 0x000fca0007ffe0ff */
[----:B------:R-:W-:-:S05]  /*0b70*/  VIADD R3, R15, 0xffffffff ;  /* 0xffffffff0f037836 */ /* 0x000fca0000000000 */
[----:B------:R-:W-:-:S13]  /*0b80*/  ISETP.GE.U32.AND P0, PT, R3, 0xfe, PT ;  /* 0x000000fe0300780c */ /* 0x000fda0003f06070 */
[----:B------:R-:W-:Y:S05]  /*0b90*/  @!P0 BRA `(.L_x_15) ;  /* 0x0000000000808947 */ /* 0x000fea0003800000 */
[----:B------:R-:W-:-:S13]  /*0ba0*/  ISETP.GT.AND P0, PT, R15, 0xfe, PT ;  /* 0x000000fe0f00780c */ /* 0x000fda0003f04270 */
[----:B------:R-:W-:Y:S05]  /*0bb0*/  @P0 BRA `(.L_x_16) ;  /* 0x00000000006c0947 */ /* 0x000fea0003800000 */
[----:B------:R-:W-:-:S13]  /*0bc0*/  ISETP.GE.AND P0, PT, R15, 0x1, PT ;  /* 0x000000010f00780c */ /* 0x000fda0003f06270 */
[----:B------:R-:W-:Y:S05]  /*0bd0*/  @P0 BRA `(.L_x_17) ;  /* 0x0000000000740947 */ /* 0x000fea0003800000 */
[----:B------:R-:W-:Y:S02]  /*0be0*/  ISETP.GE.AND P0, PT, R15, -0x18, PT ;  /* 0xffffffe80f00780c */ /* 0x000fe40003f06270 */
[----:B------:R-:W-:-:S11]  /*0bf0*/  LOP3.LUT R0, R0, 0x80000000, RZ, 0xc0, !PT ;  /* 0x8000000000007812 */ /* 0x000fd600078ec0ff */
[----:B------:R-:W-:Y:S05]  /*0c00*/  @!P0 BRA `(.L_x_17) ;  /* 0x0000000000688947 */ /* 0x000fea0003800000 */
[CCC-:B------:R-:W-:Y:S01]  /*0c10*/  FFMA.RZ R3, R16.reuse, R14.reuse, R11.reuse ;  /* 0x0000000e10037223 */ /* 0x1c0fe2000000c00b */
[C---:B------:R-:W-:Y:S01]  /*0c20*/  IADD3 R12, PT, PT, R15.reuse, 0x20, RZ ;  /* 0x000000200f0c7810 */ /* 0x040fe20007ffe0ff */
[CCC-:B------:R-:W-:Y:S01]  /*0c30*/  FFMA.RM R10, R16.reuse, R14.reuse, R11.reuse ;  /* 0x0000000e100a7223 */ /* 0x1c0fe2000000400b */
[----:B------:R-:W-:Y:S02]  /*0c40*/  ISETP.NE.AND P2, PT, R15, RZ, PT ;  /* 0x000000ff0f00720c */ /* 0x000fe40003f45270 */
[----:B------:R-:W-:Y:S01]  /*0c50*/  LOP3.LUT R9, R3, 0x7fffff, RZ, 0xc0, !PT ;  /* 0x007fffff03097812 */ /* 0x000fe200078ec0ff */
[----:B------:R-:W-:Y:S01]  /*0c60*/  FFMA.RP R3, R16, R14, R11 ;  /* 0x0000000e10037223 */ /* 0x000fe2000000800b */
[----:B------:R-:W-:Y:S01]  /*0c70*/  IMAD.MOV R11, RZ, RZ, -R15 ;  /* 0x000000ffff0b7224 */ /* 0x000fe200078e0a0f */
[----:B------:R-:W-:Y:S02]  /*0c80*/  ISETP.NE.AND P1, PT, R15, RZ, PT ;  /* 0x000000ff0f00720c */ /* 0x000fe40003f25270 */
[----:B------:R-:W-:-:S02]  /*0c90*/  LOP3.LUT R9, R9, 0x800000, RZ, 0xfc, !PT ;  /* 0x0080000009097812 */ /* 0x000fc400078efcff */
[----:B------:R-:W-:Y:S02]  /*0ca0*/  FSETP.NEU.FTZ.AND P0, PT, R3, R10, PT ;  /* 0x0000000a0300720b */ /* 0x000fe40003f1d000 */
[----:B------:R-:W-:Y:S02]  /*0cb0*/  SHF.L.U32 R12, R9, R12, RZ ;  /* 0x0000000c090c7219 */ /* 0x000fe400000006ff */
[----:B------:R-:W-:Y:S02]  /*0cc0*/  SEL R10, R11, RZ, P2 ;  /* 0x000000ff0b0a7207 */ /* 0x000fe40001000000 */
[----:B------:R-:W-:Y:S02]  /*0cd0*/  ISETP.NE.AND P1, PT, R12, RZ, P1 ;  /* 0x000000ff0c00720c */ /* 0x000fe40000f25270 */
[----:B------:R-:W-:Y:S02]  /*0ce0*/  SHF.R.U32.HI R10, RZ, R10, R9 ;  /* 0x0000000aff0a7219 */ /* 0x000fe40000011609 */
[----:B------:R-:W-:-:S02]  /*0cf0*/  PLOP3.LUT P0, PT, P0, P1, PT, 0xf8, 0x8f ;  /* 0x00000000008f781c */ /* 0x000fc40000703f70 */
[----:B------:R-:W-:Y:S02]  /*0d00*/  SHF.R.U32.HI R12, RZ, 0x1, R10 ;  /* 0x00000001ff0c7819 */ /* 0x000fe4000001160a */
[----:B------:R-:W-:-:S04]  /*0d10*/  SEL R3, RZ, 0x1, !P0 ;  /* 0x00000001ff037807 */ /* 0x000fc80004000000 */
[----:B------:R-:W-:-:S04]  /*0d20*/  LOP3.LUT R3, R3, 0x1, R12, 0xf8, !PT ;  /* 0x0000000103037812 */ /* 0x000fc800078ef80c */
[----:B------:R-:W-:-:S04]  /*0d30*/  LOP3.LUT R3, R3, R10, RZ, 0xc0, !PT ;  /* 0x0000000a03037212 */ /* 0x000fc800078ec0ff */
[----:B------:R-:W-:-:S04]  /*0d40*/  IADD3 R3, PT, PT, R12, R3, RZ ;  /* 0x000000030c037210 */ /* 0x000fc80007ffe0ff */
[----:B------:R-:W-:Y:S01]  /*0d50*/  LOP3.LUT R0, R3, R0, RZ, 0xfc, !PT ;  /* 0x0000000003007212 */ /* 0x000fe200078efcff */
[----:B------:R-:W-:Y:S06]  /*0d60*/  BRA `(.L_x_17) ;  /* 0x0000000000107947 */ /* 0x000fec0003800000 */
.L_x_16:
[----:B------:R-:W-:-:S04]  /*0d70*/  LOP3.LUT R0, R0, 0x80000000, RZ, 0xc0, !PT ;  /* 0x8000000000007812 */ /* 0x000fc800078ec0ff */
[----:B------:R-:W-:Y:S01]  /*0d80*/  LOP3.LUT R0, R0, 0x7f800000, RZ, 0xfc, !PT ;  /* 0x7f80000000007812 */ /* 0x000fe200078efcff */
[----:B------:R-:W-:Y:S06]  /*0d90*/  BRA `(.L_x_17) ;  /* 0x0000000000047947 */ /* 0x000fec0003800000 */
.L_x_15:
[----:B------:R-:W-:-:S07]  /*0da0*/  IMAD R0, R10, 0x800000, R0 ;  /* 0x008000000a007824 */ /* 0x000fce00078e0200 */
.L_x_17:
[----:B------:R-:W-:Y:S05]  /*0db0*/  BSYNC.RECONVERGENT B3 ;  /* 0x0000000000037941 */ /* 0x000fea0003800200 */
.L_x_14:
[----:B------:R-:W-:Y:S05]  /*0dc0*/  BRA `(.L_x_18) ;  /* 0x0000000000207947 */ /* 0x000fea0003800000 */
.L_x_13:
[----:B------:R-:W-:-:S04]  /*0dd0*/  LOP3.LUT R0, R12, 0x80000000, R11, 0x48, !PT ;  /* 0x800000000c007812 */ /* 0x000fc800078e480b */
[----:B------:R-:W-:Y:S01]  /*0de0*/  LOP3.LUT R0, R0, 0x7f800000, RZ, 0xfc, !PT ;  /* 0x7f80000000007812 */ /* 0x000fe200078efcff */
[----:B------:R-:W-:Y:S06]  /*0df0*/  BRA `(.L_x_18) ;  /* 0x0000000000147947 */ /* 0x000fec0003800000 */
.L_x_12:
[----:B------:R-:W-:Y:S01]  /*0e00*/  LOP3.LUT R0, R12, 0x80000000, R11, 0x48, !PT ;  /* 0x800000000c007812 */ /* 0x000fe200078e480b */
[----:B------:R-:W-:Y:S06]  /*0e10*/  BRA `(.L_x_18) ;  /* 0x00000000000c7947 */ /* 0x000fec0003800000 */
.L_x_11:
[----:B------:R-:W0:Y:S01]  /*0e20*/  MUFU.RSQ R0, -QNAN ;  /* 0xffc0000000007908 */ /* 0x000e220000001400 */
[----:B------:R-:W-:Y:S05]  /*0e30*/  BRA `(.L_x_18) ;  /* 0x0000000000047947 */ /* 0x000fea0003800000 */
.L_x_10:
[----:B------:R-:W-:-:S07]  /*0e40*/  FADD.FTZ R0, R0, R3 ;  /* 0x0000000300007221 */ /* 0x000fce0000010000 */
.L_x_18:
[----:B------:R-:W-:Y:S05]  /*0e50*/  BSYNC.RECONVERGENT B2 ;  /* 0x0000000000027941 */ /* 0x000fea0003800200 */
.L_x_8:
[----:B------:R-:W-:-:S04]  /*0e60*/  HFMA2 R9, -RZ, RZ, 0, 0 ;  /* 0x00000000ff097431 */ /* 0x000fc800000001ff */
[----:B0-----:R-:W-:Y:S05]  /*0e70*/  RET.REL.NODEC R8 `(chroma_key) ;  /* 0xfffffff008607950 */ /* 0x001fea0003c3ffff */
.L_x_19:
[----:B------:R-:W-:-:S00]  /*0e80*/  BRA `(.L_x_19) ;  /* 0xfffffffc00fc7947 */ /* 0x000fc0000383ffff */
[----:B------:R-:W-:-:S00]  /*0e90*/  NOP ;  /* 0x0000000000007918 */ /* 0x000fc00000000000 */
        /* <DEDUP_REMOVED lines=14> */
.L_x_21:


//--------------------- .nv.shared.reserved.0     --------------------------
	.section	.nv.shared.reserved.0,"aw",@nobits
	.weak		__nv_reservedSMEM_offset_0_alias
	.size		__nv_reservedSMEM_offset_0_alias, 0, 64
	.other		__nv_reservedSMEM_offset_0_alias,@"STO_CUDA_RESERVED_SHARED STV_DEFAULT"
__nv_reservedSMEM_offset_0_alias:
	.zero		0
	.zero		64


//--------------------- .nv.constant0.chroma_key  --------------------------
	.section	.nv.constant0.chroma_key,"a",@progbits
	.sectionflags	@""
	.align	4
.nv.constant0.chroma_key:
	.zero		944


//--------------------- SYMBOLS --------------------------

	.type		.nv.reservedSmem.offset0,@object
	.size		.nv.reservedSmem.offset0,0x4
